	.headerflags	@"EF_CUDA_TEXMODE_UNIFIED EF_CUDA_64BIT_ADDRESS EF_CUDA_SM86 EF_CUDA_VIRTUAL_SM(EF_CUDA_SM86)"
	.elftype	@"ET_EXEC"


//--------------------- .nv.info                  --------------------------
	.section	.nv.info,"",@"SHT_CUDA_INFO"
	.align	4


	//----- nvinfo : EIATTR_REGCOUNT
	.align		4
        /*0000*/ 	.byte	0x04, 0x2f
        /*0002*/ 	.short	(.L_1 - .L_0)
	.align		4
.L_0:
        /*0004*/ 	.word	index@(triton_mm)
        /*0008*/ 	.word	0x00000040


	//----- nvinfo : EIATTR_MIN_STACK_SIZE
	.align		4
.L_1:
        /*000c*/ 	.byte	0x04, 0x12
        /*000e*/ 	.short	(.L_3 - .L_2)
	.align		4
.L_2:
        /*0010*/ 	.word	index@(triton_mm)
        /*0014*/ 	.word	0x00000000


	//----- nvinfo : EIATTR_FRAME_SIZE
	.align		4
.L_3:
        /*0018*/ 	.byte	0x04, 0x11
        /*001a*/ 	.short	(.L_5 - .L_4)
	.align		4
.L_4:
        /*001c*/ 	.word	index@(triton_mm)
        /*0020*/ 	.word	0x00000000


	//----- nvinfo : EIATTR_MIN_STACK_SIZE
	.align		4
.L_5:
        /*0024*/ 	.byte	0x04, 0x12
        /*0026*/ 	.short	(.L_7 - .L_6)
	.align		4
.L_6:
        /*0028*/ 	.word	index@(triton_mm)
        /*002c*/ 	.word	0x00000000
.L_7:


//--------------------- .nv.info.triton_mm        --------------------------
	.section	.nv.info.triton_mm,"",@"SHT_CUDA_INFO"
	.sectionflags	@""
	.align	4


	//----- nvinfo : EIATTR_CUDA_API_VERSION
	.align		4
        /*0000*/ 	.byte	0x04, 0x37
        /*0002*/ 	.short	(.L_9 - .L_8)
.L_8:
        /*0004*/ 	.word	0x0000007c


	//----- nvinfo : EIATTR_SW2861232_WAR
	.align		4
.L_9:
        /*0008*/ 	.byte	0x01, 0x35
	.zero		2


	//----- nvinfo : EIATTR_PARAM_CBANK
	.align		4
        /*000c*/ 	.byte	0x04, 0x0a
        /*000e*/ 	.short	(.L_11 - .L_10)
	.align		4
.L_10:
        /*0010*/ 	.word	index@(.nv.constant0.triton_mm)
        /*0014*/ 	.short	0x0160
        /*0016*/ 	.short	0x0020


	//----- nvinfo : EIATTR_CBANK_PARAM_SIZE
	.align		4
.L_11:
        /*0018*/ 	.byte	0x03, 0x19
        /*001a*/ 	.short	0x0020


	//----- nvinfo : EIATTR_KPARAM_INFO
	.align		4
        /*001c*/ 	.byte	0x04, 0x17
        /*001e*/ 	.short	(.L_13 - .L_12)
.L_12:
        /*0020*/ 	.word	0x00000000
        /*0024*/ 	.short	0x0003
        /*0026*/ 	.short	0x0018
        /*0028*/ 	.byte	0x00, 0xf4, 0x21, 0x00


	//----- nvinfo : EIATTR_KPARAM_INFO
	.align		4
.L_13:
        /*002c*/ 	.byte	0x04, 0x17
        /*002e*/ 	.short	(.L_15 - .L_14)
.L_14:
        /*0030*/ 	.word	0x00000000
        /*0034*/ 	.short	0x0002
        /*0036*/ 	.short	0x0010
        /*0038*/ 	.byte	0x00, 0xf4, 0x21, 0x00


	//----- nvinfo : EIATTR_KPARAM_INFO
	.align		4
.L_15:
        /*003c*/ 	.byte	0x04, 0x17
        /*003e*/ 	.short	(.L_17 - .L_16)
.L_16:
        /*0040*/ 	.word	0x00000000
        /*0044*/ 	.short	0x0001
        /*0046*/ 	.short	0x0008
        /*0048*/ 	.byte	0x00, 0xf4, 0x21, 0x00


	//----- nvinfo : EIATTR_KPARAM_INFO
	.align		4
.L_17:
        /*004c*/ 	.byte	0x04, 0x17
        /*004e*/ 	.short	(.L_19 - .L_18)
.L_18:
        /*0050*/ 	.word	0x00000000
        /*0054*/ 	.short	0x0000
        /*0056*/ 	.short	0x0000
        /*0058*/ 	.byte	0x00, 0xf4, 0x21, 0x00


	//----- nvinfo : EIATTR_MAXREG_COUNT
	.align		4
.L_19:
        /*005c*/ 	.byte	0x03, 0x1b
        /*005e*/ 	.short	0x00ff


	//----- nvinfo : EIATTR_EXIT_INSTR_OFFSETS
	.align		4
        /*0060*/ 	.byte	0x04, 0x1c
        /*0062*/ 	.short	(.L_21 - .L_20)


	//   ....[0]....
.L_20:
        /*0064*/ 	.word	0x00001930


	//   ....[1]....
        /*0068*/ 	.word	0x00001980


	//----- nvinfo : EIATTR_REQNTID
	.align		4
.L_21:
        /*006c*/ 	.byte	0x04, 0x10
        /*006e*/ 	.short	(.L_23 - .L_22)
.L_22:
        /*0070*/ 	.word	0x00000100
        /*0074*/ 	.word	0x00000001
        /*0078*/ 	.word	0x00000001
.L_23:


//--------------------- .nv.callgraph             --------------------------
	.section	.nv.callgraph,"",@"SHT_CUDA_CALLGRAPH"
	.align	4
	.sectionentsize	8
	.align		4
        /*0000*/ 	.word	0x00000000
	.align		4
        /*0004*/ 	.word	0xffffffff
	.align		4
        /*0008*/ 	.word	0x00000000
	.align		4
        /*000c*/ 	.word	0xfffffffe
	.align		4
        /*0010*/ 	.word	0x00000000
	.align		4
        /*0014*/ 	.word	0xfffffffd
	.align		4
        /*0018*/ 	.word	0x00000000
	.align		4
        /*001c*/ 	.word	0xfffffffc


//--------------------- .nv.rel.action            --------------------------
	.section	.nv.rel.action,"",@"SHT_CUDA_RELOCINFO"
	.align	8
	.sectionentsize	8
        /*0000*/ 	.byte	0x73, 0x00, 0x00, 0x00, 0x00, 0x00, 0x00, 0x00, 0x00, 0x00, 0x00, 0x11, 0x25, 0x00, 0x05, 0x36


//--------------------- .nv.constant0.triton_mm   --------------------------
	.section	.nv.constant0.triton_mm,"a",@progbits
	.sectionflags	@""
	.align	4
.nv.constant0.triton_mm:
	.zero		384


//--------------------- .text.triton_mm           --------------------------
	.section	.text.triton_mm,"ax",@progbits
	.sectionflags	@"SHF_BARRIERS=1"
	.sectioninfo	@"SHI_REGISTERS=64"
	.align	128
        .global         triton_mm
        .type           triton_mm,@function
        .size           triton_mm,(.L_x_2 - triton_mm)
        .other          triton_mm,@"STO_CUDA_ENTRY STV_DEFAULT"
triton_mm:
.text.triton_mm:
[----:B------:R-:W-:Y:S02]  /*0000*/  IMAD.MOV.U32 R1, RZ, RZ, c[0x0][0x28] ;  /* 0x00000a00ff017624 */ /* 0x000fe400078e00ff */
[----:B------:R-:W1:Y:S01]  /*0010*/  S2R R9, SR_CTAID.X ;  /* 0x0000000000097919 */ /* 0x000e620000002500 */
[----:B------:R-:W-:Y:S01]  /*0020*/  IMAD.MOV.U32 R5, RZ, RZ, -0x8 ;  /* 0xfffffff8ff057424 */ /* 0x000fe200078e00ff */
[----:B------:R-:W-:Y:S01]  /*0030*/  ULDC.64 UR4, c[0x0][0x118] ;  /* 0x0000460000047ab9 */ /* 0x000fe20000000a00 */
[----:B------:R-:W-:Y:S01]  /*0040*/  IMAD.MOV.U32 R53, RZ, RZ, 0x2 ;  /* 0x00000002ff357424 */ /* 0x000fe200078e00ff */
[----:B------:R-:W2:Y:S01]  /*0050*/  S2R R45, SR_TID.X ;  /* 0x00000000002d7919 */ /* 0x000ea20000002100 */
[----:B------:R-:W-:Y:S01]  /*0060*/  IMAD.MOV.U32 R52, RZ, RZ, -0x1 ;  /* 0xffffffffff347424 */ /* 0x000fe200078e00ff */
[----:B------:R-:W-:Y:S01]  /*0070*/  CS2R R36, SRZ ;  /* 0x0000000000247805 */ /* 0x000fe2000001ff00 */
[----:B------:R-:W-:Y:S01]  /*0080*/  IMAD.MOV.U32 R44, RZ, RZ, RZ ;  /* 0x000000ffff2c7224 */ /* 0x000fe200078e00ff */
[----:B------:R-:W-:Y:S01]  /*0090*/  CS2R R38, SRZ ;  /* 0x0000000000267805 */ /* 0x000fe2000001ff00 */
        /* <DEDUP_REMOVED lines=10> */
[C---:B-1----:R-:W-:Y:S01]  /*0140*/  IMAD.HI R0, R9.reuse, 0x2aaaaaab, RZ ;  /* 0x2aaaaaab09007827 */ /* 0x042fe200078e02ff */
[----:B------:R-:W-:-:S02]  /*0150*/  ISETP.GE.AND P2, PT, R9, RZ, PT ;  /* 0x000000ff0900720c */ /* 0x000fc40003f46270 */
[----:B--2---:R-:W-:Y:S01]  /*0160*/  SHF.R.U32.HI R51, RZ, 0x1, R45 ;  /* 0x00000001ff337819 */ /* 0x004fe2000001162d */
[----:B------:R-:W-:Y:S01]  /*0170*/  IMAD.SHL.U32 R12, R45, 0x2, RZ ;  /* 0x000000022d0c7824 */ /* 0x000fe200078e00ff */
[----:B------:R-:W-:Y:S02]  /*0180*/  SHF.R.U32.HI R3, RZ, 0x1f, R0 ;  /* 0x0000001fff037819 */ /* 0x000fe40000011600 */
[----:B------:R-:W-:Y:S02]  /*0190*/  SGXT.U32 R51, R51, 0x7 ;  /* 0x000000073333781a */ /* 0x000fe40000000000 */
[----:B------:R-:W-:-:S05]  /*01a0*/  LEA.HI.SX32 R0, R0, R3, 0x1a ;  /* 0x0000000300007211 */ /* 0x000fca00078fd2ff */
[C---:B------:R-:W-:Y:S02]  /*01b0*/  IMAD R2, R0.reuse, R5, 0x4 ;  /* 0x0000000400027424 */ /* 0x040fe400078e0205 */
[----:B------:R-:W-:-:S03]  /*01c0*/  IMAD R7, R0, -0x180, R9 ;  /* 0xfffffe8000077824 */ /* 0x000fc600078e0209 */
[----:B------:R-:W-:Y:S02]  /*01d0*/  IMNMX R4, R2, 0x8, PT ;  /* 0x0000000802047817 */ /* 0x000fe40003800200 */
[----:B------:R-:W-:Y:S02]  /*01e0*/  IABS R8, R7 ;  /* 0x0000000700087213 */ /* 0x000fe40000000000 */
[-C--:B------:R-:W-:Y:S02]  /*01f0*/  IABS R11, R4.reuse ;  /* 0x00000004000b7213 */ /* 0x080fe40000000000 */
[----:B------:R-:W-:Y:S02]  /*0200*/  LOP3.LUT R7, R7, R4, RZ, 0x3c, !PT ;  /* 0x0000000407077212 */ /* 0x000fe400078e3cff */
[----:B------:R-:W1:Y:S02]  /*0210*/  I2F.RP R5, R11 ;  /* 0x0000000b00057306 */ /* 0x000e640000209400 */
[----:B------:R-:W-:-:S02]  /*0220*/  ISETP.GE.AND P4, PT, R7, RZ, PT ;  /* 0x000000ff0700720c */ /* 0x000fc40003f86270 */
[----:B------:R-:W-:-:S04]  /*0230*/  SHF.R.U32.HI R7, RZ, 0x2, R45 ;  /* 0x00000002ff077819 */ /* 0x000fc8000001162d */
[----:B------:R-:W-:Y:S01]  /*0240*/  SGXT.U32 R7, R7, 0x5 ;  /* 0x000000050707781a */ /* 0x000fe20000000000 */
[----:B-1----:R-:W1:Y:S02]  /*0250*/  MUFU.RCP R5, R5 ;  /* 0x0000000500057308 */ /* 0x002e640000001000 */
[----:B-1----:R-:W-:Y:S02]  /*0260*/  IADD3 R2, R5, 0xffffffe, RZ ;  /* 0x0ffffffe05027810 */ /* 0x002fe40007ffe0ff */
[----:B------:R-:W-:Y:S01]  /*0270*/  IABS R5, R9 ;  /* 0x0000000900057213 */ /* 0x000fe20000000000 */
[----:B------:R-:W-:-:S03]  /*0280*/  IMAD.SHL.U32 R9, R45, 0x10, RZ ;  /* 0x000000102d097824 */ /* 0x000fc600078e00ff */
[----:B------:R1:W2:Y:S02]  /*0290*/  F2I.FTZ.U32.TRUNC.NTZ R3, R2 ;  /* 0x0000000200037305 */ /* 0x0002a4000021f000 */
[----:B------:R-:W-:Y:S01]  /*02a0*/  LOP3.LUT R14, R12, 0x10, R9, 0x48, !PT ;  /* 0x000000100c0e7812 */ /* 0x000fe200078e4809 */
[----:B-1----:R-:W-:Y:S02]  /*02b0*/  IMAD.MOV.U32 R2, RZ, RZ, RZ ;  /* 0x000000ffff027224 */ /* 0x002fe400078e00ff */
[----:B--2---:R-:W-:-:S04]  /*02c0*/  IMAD.MOV R6, RZ, RZ, -R3 ;  /* 0x000000ffff067224 */ /* 0x004fc800078e0a03 */
[----:B------:R-:W-:Y:S01]  /*02d0*/  IMAD R13, R6, R11, RZ ;  /* 0x0000000b060d7224 */ /* 0x000fe200078e02ff */
[----:B------:R-:W-:-:S03]  /*02e0*/  IABS R6, R4 ;  /* 0x0000000400067213 */ /* 0x000fc60000000000 */
[----:B------:R-:W-:-:S04]  /*02f0*/  IMAD.HI.U32 R3, R3, R13, R2 ;  /* 0x0000000d03037227 */ /* 0x000fc800078e0002 */
[----:B------:R-:W-:Y:S02]  /*0300*/  IMAD.MOV R6, RZ, RZ, -R6 ;  /* 0x000000ffff067224 */ /* 0x000fe400078e0a06 */
[----:B------:R-:W-:-:S04]  /*0310*/  IMAD.HI.U32 R2, R3, R5, RZ ;  /* 0x0000000503027227 */ /* 0x000fc800078e00ff */
[----:B------:R-:W-:-:S04]  /*0320*/  IMAD.HI.U32 R3, R3, R8, RZ ;  /* 0x0000000803037227 */ /* 0x000fc800078e00ff */
[-C--:B------:R-:W-:Y:S02]  /*0330*/  IMAD R2, R2, R6.reuse, R5 ;  /* 0x0000000602027224 */ /* 0x080fe400078e0205 */
[----:B------:R-:W-:-:S03]  /*0340*/  IMAD R5, R3, R6, R8 ;  /* 0x0000000603057224 */ /* 0x000fc600078e0208 */
[C---:B------:R-:W-:Y:S02]  /*0350*/  ISETP.GT.U32.AND P0, PT, R11.reuse, R2, PT ;  /* 0x000000020b00720c */ /* 0x040fe40003f04070 */
[----:B------:R-:W-:-:S11]  /*0360*/  ISETP.GT.U32.AND P3, PT, R11, R5, PT ;  /* 0x000000050b00720c */ /* 0x000fd60003f64070 */
[--C-:B------:R-:W-:Y:S02]  /*0370*/  @!P0 IMAD.IADD R2, R2, 0x1, -R11.reuse ;  /* 0x0000000102028824 */ /* 0x100fe400078e0a0b */
[----:B------:R-:W-:Y:S01]  /*0380*/  @!P3 IMAD.IADD R5, R5, 0x1, -R11 ;  /* 0x000000010505b824 */ /* 0x000fe200078e0a0b */
[----:B------:R-:W-:Y:S02]  /*0390*/  @!P3 IADD3 R3, R3, 0x1, RZ ;  /* 0x000000010303b810 */ /* 0x000fe40007ffe0ff */
[----:B------:R-:W-:Y:S02]  /*03a0*/  ISETP.GT.U32.AND P1, PT, R11, R2, PT ;  /* 0x000000020b00720c */ /* 0x000fe40003f24070 */
[----:B------:R-:W-:-:S11]  /*03b0*/  ISETP.GE.U32.AND P0, PT, R5, R11, PT ;  /* 0x0000000b0500720c */ /* 0x000fd60003f06070 */
[----:B------:R-:W-:Y:S01]  /*03c0*/  @!P1 IMAD.IADD R2, R2, 0x1, -R11 ;  /* 0x0000000102029824 */ /* 0x000fe200078e0a0b */
[----:B------:R-:W-:Y:S02]  /*03d0*/  LOP3.LUT R11, R9, 0x10, RZ, 0xc0, !PT ;  /* 0x00000010090b7812 */ /* 0x000fe400078ec0ff */
[----:B------:R-:W-:Y:S01]  /*03e0*/  @P0 IADD3 R3, R3, 0x1, RZ ;  /* 0x0000000103030810 */ /* 0x000fe20007ffe0ff */
[----:B------:R-:W-:Y:S01]  /*03f0*/  @!P2 IMAD.MOV R2, RZ, RZ, -R2 ;  /* 0x000000ffff02a224 */ /* 0x000fe200078e0a02 */
[----:B------:R-:W-:-:S03]  /*0400*/  ISETP.NE.AND P0, PT, R4, RZ, PT ;  /* 0x000000ff0400720c */ /* 0x000fc60003f05270 */
[----:B------:R-:W-:Y:S01]  /*0410*/  IMAD.MOV.U32 R6, RZ, RZ, R3 ;  /* 0x000000ffff067224 */ /* 0x000fe200078e0003 */
[----:B------:R-:W-:Y:S02]  /*0420*/  LOP3.LUT R3, RZ, R4, RZ, 0x33, !PT ;  /* 0x00000004ff037212 */ /* 0x000fe400078e33ff */
[----:B------:R-:W-:Y:S01]  /*0430*/  LOP3.LUT R4, R45, 0x80, RZ, 0xc0, !PT ;  /* 0x000000802d047812 */ /* 0x000fe200078ec0ff */
[----:B------:R-:W-:Y:S01]  /*0440*/  @!P4 IMAD.MOV R6, RZ, RZ, -R6 ;  /* 0x000000ffff06c224 */ /* 0x000fe200078e0a06 */
[C---:B------:R-:W-:Y:S02]  /*0450*/  SEL R5, R3.reuse, R2, !P0 ;  /* 0x0000000203057207 */ /* 0x040fe40004000000 */
[----:B------:R-:W-:Y:S02]  /*0460*/  SHF.R.U32.HI R8, RZ, 0x2, R4 ;  /* 0x00000002ff087819 */ /* 0x000fe40000011604 */
[----:B------:R-:W-:Y:S01]  /*0470*/  SEL R3, R3, R6, !P0 ;  /* 0x0000000603037207 */ /* 0x000fe20004000000 */
[----:B------:R-:W-:Y:S01]  /*0480*/  IMAD R5, R0, 0x8, R5 ;  /* 0x0000000800057824 */ /* 0x000fe200078e0205 */
[----:B------:R-:W-:-:S03]  /*0490*/  LOP3.LUT R7, R7, R8, RZ, 0xfc, !PT ;  /* 0x0000000807077212 */ /* 0x000fc600078efcff */
[----:B------:R-:W-:Y:S01]  /*04a0*/  IMAD.SHL.U32 R2, R5, 0x80, RZ ;  /* 0x0000008005027824 */ /* 0x000fe200078e00ff */
[----:B------:R-:W-:Y:S01]  /*04b0*/  SHF.R.S32.HI R6, RZ, 0x18, R5 ;  /* 0x00000018ff067819 */ /* 0x000fe20000011405 */
[----:B------:R-:W-:-:S03]  /*04c0*/  IMAD.SHL.U32 R0, R3, 0x40, RZ ;  /* 0x0000004003007824 */ /* 0x000fc600078e00ff */
[----:B------:R-:W-:Y:S02]  /*04d0*/  SGXT R6, R6, 0x1 ;  /* 0x000000010606781a */ /* 0x000fe40000000200 */
[----:B------:R-:W-:Y:S01]  /*04e0*/  LOP3.LUT R3, R2, R51, RZ, 0xfc, !PT ;  /* 0x0000003302037212 */ /* 0x000fe200078efcff */
[----:B------:R-:W-:Y:S01]  /*04f0*/  IMAD R51, R51, 0x20, R14 ;  /* 0x0000002033337824 */ /* 0x000fe200078e020e */
[----:B------:R-:W-:Y:S02]  /*0500*/  LOP3.LUT R4, R0, R7, RZ, 0xfc, !PT ;  /* 0x0000000700047212 */ /* 0x000fe400078efcff */
[----:B------:R-:W-:-:S03]  /*0510*/  LEA.HI R6, R6, R3, RZ, 0x9 ;  /* 0x0000000306067211 */ /* 0x000fc600078f48ff */
[----:B------:R-:W-:Y:S01]  /*0520*/  IMAD.HI R5, R4, 0x2aaaaaab, RZ ;  /* 0x2aaaaaab04057827 */ /* 0x000fe200078e02ff */
[----:B------:R-:W-:-:S04]  /*0530*/  LOP3.LUT R6, R6, 0x3ffe00, RZ, 0xc0, !PT ;  /* 0x003ffe0006067812 */ /* 0x000fc800078ec0ff */
[----:B------:R-:W-:Y:S01]  /*0540*/  SHF.R.U32.HI R10, RZ, 0x1f, R5 ;  /* 0x0000001fff0a7819 */ /* 0x000fe20000011605 */
[----:B------:R-:W-:Y:S01]  /*0550*/  IMAD.IADD R6, R3, 0x1, -R6 ;  /* 0x0000000103067824 */ /* 0x000fe200078e0a06 */
[----:B------:R-:W-:Y:S02]  /*0560*/  SHF.R.U32.HI R3, RZ, 0x2, R45 ;  /* 0x00000002ff037819 */ /* 0x000fe4000001162d */
[----:B------:R-:W-:Y:S01]  /*0570*/  LEA.HI R5, R5, R10, RZ, 0x17 ;  /* 0x0000000a05057211 */ /* 0x000fe200078fb8ff */
[----:B------:R-:W-:Y:S01]  /*0580*/  IMAD R13, R6, 0xc00, R11 ;  /* 0x00000c00060d7824 */ /* 0x000fe200078e020b */
[----:B------:R-:W-:Y:S01]  /*0590*/  LOP3.LUT R6, R3, 0x10, RZ, 0xc0, !PT ;  /* 0x0000001003067812 */ /* 0x000fe200078ec0ff */
[----:B------:R-:W-:Y:S02]  /*05a0*/  IMAD.SHL.U32 R11, R45, 0x8, RZ ;  /* 0x000000082d0b7824 */ /* 0x000fe400078e00ff */
[----:B------:R-:W-:Y:S01]  /*05b0*/  IMAD R5, R5, -0xc00, R4 ;  /* 0xfffff40005057824 */ /* 0x000fe200078e0204 */
[----:B------:R-:W-:Y:S01]  /*05c0*/  LOP3.LUT R4, R3, 0x8, RZ, 0xc0, !PT ;  /* 0x0000000803047812 */ /* 0x000fe200078ec0ff */
[----:B------:R-:W-:Y:S01]  /*05d0*/  IMAD.SHL.U32 R10, R45, 0x4, RZ ;  /* 0x000000042d0a7824 */ /* 0x000fe200078e00ff */
[----:B------:R-:W-:-:S02]  /*05e0*/  LOP3.LUT R16, R11, 0x18, RZ, 0xc0, !PT ;  /* 0x000000180b107812 */ /* 0x000fc400078ec0ff */
[--C-:B------:R-:W-:Y:S02]  /*05f0*/  LOP3.LUT R3, R6, 0xf, R45.reuse, 0xf8, !PT ;  /* 0x0000000f06037812 */ /* 0x100fe400078ef82d */
[----:B------:R-:W-:Y:S01]  /*0600*/  LOP3.LUT R46, R12, 0x10, R10, 0x48, !PT ;  /* 0x000000100c2e7812 */ /* 0x000fe200078e480a */
[----:B------:R-:W-:Y:S01]  /*0610*/  IMAD R5, R5, 0xc00, R16 ;  /* 0x00000c0005057824 */ /* 0x000fe200078e0210 */
[----:B------:R-:W-:Y:S02]  /*0620*/  IADD3 R12, P0, R13, c[0x0][0x160], RZ ;  /* 0x000058000d0c7a10 */ /* 0x000fe40007f1e0ff */
[--C-:B------:R-:W-:Y:S02]  /*0630*/  LOP3.LUT R50, R16, 0x10, R45.reuse, 0x78, !PT ;  /* 0x0000001010327812 */ /* 0x100fe400078e782d */
[----:B------:R-:W-:Y:S02]  /*0640*/  IADD3 R14, P1, R5, c[0x0][0x168], RZ ;  /* 0x00005a00050e7a10 */ /* 0x000fe40007f3e0ff */
[----:B------:R-:W-:Y:S01]  /*0650*/  LEA.HI.X.SX32 R13, R13, c[0x0][0x164], 0x1, P0 ;  /* 0x000059000d0d7a11 */ /* 0x000fe200000f0eff */
[----:B------:R-:W-:Y:S01]  /*0660*/  IMAD R50, R7, 0x20, R50 ;  /* 0x0000002007327824 */ /* 0x000fe200078e0232 */
[----:B------:R-:W-:Y:S01]  /*0670*/  LEA.HI.X.SX32 R15, R5, c[0x0][0x16c], 0x1, P1 ;  /* 0x00005b00050f7a11 */ /* 0x000fe200008f0eff */
[----:B------:R-:W-:Y:S01]  /*0680*/  CS2R R6, SRZ ;  /* 0x0000000000067805 */ /* 0x000fe2000001ff00 */
[----:B------:R-:W-:Y:S01]  /*0690*/  LOP3.LUT R9, R4, 0x7, R45, 0xf8, !PT ;  /* 0x0000000704097812 */ /* 0x000fe200078ef82d */
[----:B------:R1:W-:Y:S01]  /*06a0*/  LDGSTS.E.BYPASS.128 [R51], [R12.64] ;  /* 0x000000000c337fae */ /* 0x0003e2000b901c44 */
[----:B------:R-:W-:Y:S01]  /*06b0*/  LOP3.LUT R8, R3, R8, RZ, 0xfc, !PT ;  /* 0x0000000803087212 */ /* 0x000fe200078efcff */
[----:B------:R-:W-:Y:S01]  /*06c0*/  IMAD.MOV.U32 R3, RZ, RZ, RZ ;  /* 0x000000ffff037224 */ /* 0x000fe200078e00ff */
[----:B------:R-:W-:Y:S01]  /*06d0*/  LOP3.LUT R47, R45, 0x10, R10, 0x48, !PT ;  /* 0x000000102d2f7812 */ /* 0x000fe200078e480a */
[----:B------:R-:W0:Y:S01]  /*06e0*/  LDGDEPBAR ;  /* 0x00000000000079af */ /* 0x000e220000000000 */
[----:B------:R-:W-:Y:S01]  /*06f0*/  IADD3 R59, P0, R14, 0x60, RZ ;  /* 0x000000600e3b7810 */ /* 0x000fe20007f1e0ff */
[----:B------:R-:W-:Y:S01]  /*0700*/  IMAD R46, R9, 0x20, R46 ;  /* 0x00000020092e7824 */ /* 0x000fe200078e022e */
[----:B------:R-:W-:Y:S01]  /*0710*/  IADD3 R60, P1, R12, 0x60, RZ ;  /* 0x000000600c3c7810 */ /* 0x000fe20007f3e0ff */
[----:B------:R1:W-:Y:S01]  /*0720*/  LDGSTS.E.64 [R50+0x3000], [R14.64] ;  /* 0x030000000e327fae */ /* 0x0003e2000b921a44 */
[----:B------:R-:W-:Y:S01]  /*0730*/  IMAD R47, R8, 0x20, R47 ;  /* 0x00000020082f7824 */ /* 0x000fe200078e022f */
[----:B------:R-:W-:Y:S01]  /*0740*/  CS2R R10, SRZ ;  /* 0x00000000000a7805 */ /* 0x000fe2000001ff00 */
[----:B------:R-:W-:Y:S01]  /*0750*/  CS2R R8, SRZ ;  /* 0x0000000000087805 */ /* 0x000fe2000001ff00 */
[----:B------:R-:W0:Y:S01]  /*0760*/  LDGDEPBAR ;  /* 0x00000000000079af */ /* 0x000e220000000000 */
[----:B------:R-:W-:Y:S01]  /*0770*/  CS2R R4, SRZ ;  /* 0x0000000000047805 */ /* 0x000fe2000001ff00 */
[----:B------:R-:W-:-:S02]  /*0780*/  IMAD.X R61, RZ, RZ, R15, P0 ;  /* 0x000000ffff3d7224 */ /* 0x000fc400000e060f */
[----:B------:R-:W-:Y:S01]  /*0790*/  BAR.SYNC.DEFER_BLOCKING 0x0 ;  /* 0x0000000000007b1d */ /* 0x000fe20000010000 */
[----:B------:R-:W-:-:S05]  /*07a0*/  IMAD.X R55, RZ, RZ, R13, P1 ;  /* 0x000000ffff377224 */ /* 0x000fca00008e060d */
[----:B------:R-:W-:Y:S01]  /*07b0*/  @!PT LDS RZ, [RZ] ;  /* 0x00000000fffff984 */ /* 0x000fe20000000800 */
[----:B------:R-:W-:Y:S01]  /*07c0*/  @!PT LDS RZ, [RZ] ;  /* 0x00000000fffff984 */ /* 0x000fe20000000800 */
[----:B------:R-:W-:Y:S01]  /*07d0*/  @!PT LDS RZ, [RZ] ;  /* 0x00000000fffff984 */ /* 0x000fe20000000800 */
[----:B------:R1:W-:Y:S04]  /*07e0*/  LDGSTS.E.BYPASS.128 [R51+0x1000], [R12.64+0x20] ;  /* 0x010000200c337fae */ /* 0x0003e8000b901c44 */
[----:B------:R-:W0:Y:S04]  /*07f0*/  LDGDEPBAR ;  /* 0x00000000000079af */ /* 0x000e280000000000 */
[----:B------:R1:W-:Y:S04]  /*0800*/  LDGSTS.E.64 [R50+0x3800], [R14.64+0x20] ;  /* 0x038000200e327fae */ /* 0x0003e8000b921a44 */
[----:B------:R-:W0:Y:S04]  /*0810*/  LDGDEPBAR ;  /* 0x00000000000079af */ /* 0x000e280000000000 */
[----:B------:R-:W-:Y:S06]  /*0820*/  BAR.SYNC.DEFER_BLOCKING 0x0 ;  /* 0x0000000000007b1d */ /* 0x000fec0000010000 */
[----:B------:R-:W-:Y:S01]  /*0830*/  @!PT LDS RZ, [RZ] ;  /* 0x00000000fffff984 */ /* 0x000fe20000000800 */
[----:B------:R-:W-:Y:S01]  /*0840*/  @!PT LDS RZ, [RZ] ;  /* 0x00000000fffff984 */ /* 0x000fe20000000800 */
[----:B------:R-:W-:Y:S01]  /*0850*/  @!PT LDS RZ, [RZ] ;  /* 0x00000000fffff984 */ /* 0x000fe20000000800 */
[----:B------:R1:W-:Y:S04]  /*0860*/  LDGSTS.E.BYPASS.128 [R51+0x2000], [R12.64+0x40] ;  /* 0x020000400c337fae */ /* 0x0003e8000b901c44 */
[----:B------:R-:W0:Y:S04]  /*0870*/  LDGDEPBAR ;  /* 0x00000000000079af */ /* 0x000e280000000000 */
[----:B------:R1:W-:Y:S04]  /*0880*/  LDGSTS.E.64 [R50+0x4000], [R14.64+0x40] ;  /* 0x040000400e327fae */ /* 0x0003e8000b921a44 */
[----:B------:R-:W0:Y:S02]  /*0890*/  LDGDEPBAR ;  /* 0x00000000000079af */ /* 0x000e240000000000 */
.L_x_0:
[----:B------:R-:W-:-:S04]  /*08a0*/  DEPBAR.LE SB0, 0x4 ;  /* 0x000081000000791a */ /* 0x000fc80000000000 */
[----:B------:R-:W-:Y:S01]  /*08b0*/  IADD3 R52, R52, 0x1, RZ ;  /* 0x0000000134347810 */ /* 0x000fe20007ffe0ff */
[----:B------:R-:W-:Y:S01]  /*08c0*/  IMAD.MOV.U32 R56, RZ, RZ, R59 ;  /* 0x000000ffff387224 */ /* 0x000fe200078e003b */
[----:B------:R-:W-:Y:S01]  /*08d0*/  IADD3 R53, R53, 0x1, RZ ;  /* 0x0000000135357810 */ /* 0x000fe20007ffe0ff */
[----:B------:R-:W-:Y:S01]  /*08e0*/  IMAD.MOV.U32 R57, RZ, RZ, R61 ;  /* 0x000000ffff397224 */ /* 0x000fe200078e003d */
[----:B------:R-:W-:Y:S01]  /*08f0*/  BAR.SYNC.DEFER_BLOCKING 0x0 ;  /* 0x0000000000007b1d */ /* 0x000fe20000010000 */
[C---:B------:R-:W-:Y:S02]  /*0900*/  ISETP.GE.AND P0, PT, R52.reuse, 0x3, PT ;  /* 0x000000033400780c */ /* 0x040fe40003f06270 */
[----:B------:R-:W-:Y:S02]  /*0910*/  ISETP.GE.AND P1, PT, R53, 0x3, PT ;  /* 0x000000033500780c */ /* 0x000fe40003f26270 */
[----:B------:R-:W-:Y:S02]  /*0920*/  SEL R58, R52, RZ, !P0 ;  /* 0x000000ff343a7207 */ /* 0x000fe40004000000 */
[----:B------:R-:W-:-:S03]  /*0930*/  ISETP.GE.U32.AND P0, PT, R44, 0x5d, PT ;  /* 0x0000005d2c00780c */ /* 0x000fc60003f06070 */
[C---:B------:R-:W-:Y:S01]  /*0940*/  IMAD R52, R58.reuse, 0x1000, R47 ;  /* 0x000010003a347824 */ /* 0x040fe200078e022f */
[----:B------:R-:W-:Y:S01]  /*0950*/  ISETP.GE.U32.AND.EX P0, PT, R3, RZ, PT, P0 ;  /* 0x000000ff0300720c */ /* 0x000fe20003f06100 */
[C---:B------:R-:W-:Y:S01]  /*0960*/  IMAD R54, R58.reuse, 0x800, R46 ;  /* 0x000008003a367824 */ /* 0x040fe200078e022e */
[----:B------:R-:W-:-:S04]  /*0970*/  IADD3 R58, R58, 0x1, RZ ;  /* 0x000000013a3a7810 */ /* 0x000fc80007ffe0ff */
[----:B------:R-:W-:Y:S04]  /*0980*/  LDSM.16.M88.2 R48, [R54+0x3000] ;  /* 0x003000003630783b */ /* 0x000fe80000000100 */
[----:B------:R-:W2:Y:S04]  /*0990*/  LDSM.16.M88.4 R16, [R52] ;  /* 0x000000003410783b */ /* 0x000ea80000000200 */
[----:B-1----:R1:W3:Y:S02]  /*09a0*/  LDSM.16.M88.4 R12, [R52+0x800] ;  /* 0x00080000340c783b */ /* 0x0022e40000000200 */
[----:B-1----:R-:W-:-:S05]  /*09b0*/  SEL R52, R53, RZ, !P1 ;  /* 0x000000ff35347207 */ /* 0x002fca0004800000 */
[----:B------:R-:W-:Y:S01]  /*09c0*/  IMAD R53, R52, 0x1000, R51 ;  /* 0x0000100034357824 */ /* 0x000fe200078e0233 */
[-C--:B--2---:R-:W-:Y:S08]  /*09d0*/  IMMA.16832.S8.S8.SAT R8, R16.ROW, R48.reuse.COL, R8 ;  /* 0x0000003010087237 */ /* 0x084ff00000445c08 */
[----:B---3--:R-:W-:Y:S01]  /*09e0*/  IMMA.16832.S8.S8.SAT R40, R12.ROW, R48.COL, R40 ;  /* 0x000000300c287237 */ /* 0x008fe20000445c28 */
[----:B------:R-:W1:Y:S07]  /*09f0*/  LDSM.16.M88.2 R48, [R54+0x3200] ;  /* 0x003200003630783b */ /* 0x000e6e0000000100 */
[-C--:B-1----:R-:W-:Y:S08]  /*0a00*/  IMMA.16832.S8.S8.SAT R36, R16.ROW, R48.reuse.COL, R36 ;  /* 0x0000003010247237 */ /* 0x082ff00000445c24 */
[----:B------:R-:W-:Y:S01]  /*0a10*/  IMMA.16832.S8.S8.SAT R32, R12.ROW, R48.COL, R32 ;  /* 0x000000300c207237 */ /* 0x000fe20000445c20 */
[----:B------:R-:W1:Y:S07]  /*0a20*/  LDSM.16.M88.2 R48, [R54+0x3400] ;  /* 0x003400003630783b */ /* 0x000e6e0000000100 */
[-C--:B-1----:R-:W-:Y:S08]  /*0a30*/  IMMA.16832.S8.S8.SAT R28, R16.ROW, R48.reuse.COL, R28 ;  /* 0x00000030101c7237 */ /* 0x082ff00000445c1c */
[----:B------:R-:W-:Y:S01]  /*0a40*/  IMMA.16832.S8.S8.SAT R24, R12.ROW, R48.COL, R24 ;  /* 0x000000300c187237 */ /* 0x000fe20000445c18 */
[----:B------:R1:W2:Y:S02]  /*0a50*/  LDSM.16.M88.2 R48, [R54+0x3600] ;  /* 0x003600003630783b */ /* 0x0002a40000000100 */
[----:B-1----:R-:W-:-:S02]  /*0a60*/  IMAD.MOV.U32 R54, RZ, RZ, R60 ;  /* 0x000000ffff367224 */ /* 0x002fc400078e003c */
[----:B------:R-:W-:Y:S01]  /*0a70*/  BAR.SYNC.DEFER_BLOCKING 0x0 ;  /* 0x0000000000007b1d */ /* 0x000fe20000010000 */
[C---:B------:R-:W-:Y:S01]  /*0a80*/  IMAD R60, R52.reuse, 0x800, R50 ;  /* 0x00000800343c7824 */ /* 0x040fe200078e0232 */
[----:B------:R-:W-:-:S04]  /*0a90*/  IADD3 R52, R52, 0x1, RZ ;  /* 0x0000000134347810 */ /* 0x000fc80007ffe0ff */
[----:B------:R-:W-:Y:S01]  /*0aa0*/  @!PT LDS RZ, [RZ] ;  /* 0x00000000fffff984 */ /* 0x000fe20000000800 */
[----:B------:R-:W-:Y:S01]  /*0ab0*/  @!PT LDS RZ, [RZ] ;  /* 0x00000000fffff984 */ /* 0x000fe20000000800 */
[----:B------:R-:W-:Y:S01]  /*0ac0*/  @!PT LDS RZ, [RZ] ;  /* 0x00000000fffff984 */ /* 0x000fe20000000800 */
[----:B------:R1:W-:Y:S04]  /*0ad0*/  LDGSTS.E.BYPASS.128 [R53], [R54.64], !P0 ;  /* 0x0000000036357fae */ /* 0x0003e8000c101c44 */
[----:B------:R-:W0:Y:S01]  /*0ae0*/  LDGDEPBAR ;  /* 0x00000000000079af */ /* 0x000e220000000000 */
[----:B--2---:R-:W-:Y:S03]  /*0af0*/  IMMA.16832.S8.S8.SAT R20, R16.ROW, R48.COL, R20 ;  /* 0x0000003010147237 */ /* 0x004fe60000445c14 */
[----:B------:R2:W-:Y:S01]  /*0b00*/  LDGSTS.E.64 [R60+0x3000], [R56.64], !P0 ;  /* 0x03000000383c7fae */ /* 0x0005e2000c121a44 */
[----:B------:R-:W-:-:S03]  /*0b10*/  ISETP.GE.AND P0, PT, R58, 0x3, PT ;  /* 0x000000033a00780c */ /* 0x000fc60003f06270 */
[----:B------:R-:W0:Y:S01]  /*0b20*/  LDGDEPBAR ;  /* 0x00000000000079af */ /* 0x000e220000000000 */
[----:B------:R-:W-:Y:S01]  /*0b30*/  SEL R58, R58, RZ, !P0 ;  /* 0x000000ff3a3a7207 */ /* 0x000fe20004000000 */
[----:B------:R-:W-:Y:S04]  /*0b40*/  IMMA.16832.S8.S8.SAT R4, R12.ROW, R48.COL, R4 ;  /* 0x000000300c047237 */ /* 0x000fe80000445c04 */
[C---:B-1----:R-:W-:Y:S02]  /*0b50*/  IMAD R53, R58.reuse, 0x1000, R47 ;  /* 0x000010003a357824 */ /* 0x042fe400078e022f */
[----:B------:R-:W-:Y:S01]  /*0b60*/  IMAD R59, R58, 0x800, R46 ;  /* 0x000008003a3b7824 */ /* 0x000fe200078e022e */
[----:B--2---:R-:W-:Y:S01]  /*0b70*/  IADD3 R60, P2, R54, 0x80, RZ ;  /* 0x00000080363c7810 */ /* 0x004fe20007f5e0ff */
[----:B------:R-:W-:-:S04]  /*0b80*/  DEPBAR.LE SB0, 0x4 ;  /* 0x000081000000791a */ /* 0x000fc80000000000 */
[----:B------:R-:W-:Y:S06]  /*0b90*/  BAR.SYNC.DEFER_BLOCKING 0x0 ;  /* 0x0000000000007b1d */ /* 0x000fec0000010000 */
[----:B------:R-:W-:Y:S04]  /*0ba0*/  LDSM.16.M88.2 R48, [R59+0x3000] ;  /* 0x003000003b30783b */ /* 0x000fe80000000100 */
[----:B------:R-:W1:Y:S04]  /*0bb0*/  LDSM.16.M88.4 R16, [R53] ;  /* 0x000000003510783b */ /* 0x000e680000000200 */
[----:B------:R-:W2:Y:S01]  /*0bc0*/  LDSM.16.M88.4 R12, [R53+0x800] ;  /* 0x00080000350c783b */ /* 0x000ea20000000200 */
[-C--:B-1----:R-:W-:Y:S08]  /*0bd0*/  IMMA.16832.S8.S8.SAT R8, R16.ROW, R48.reuse.COL, R8 ;  /* 0x0000003010087237 */ /* 0x082ff00000445c08 */
[----:B--2---:R-:W-:Y:S01]  /*0be0*/  IMMA.16832.S8.S8.SAT R40, R12.ROW, R48.COL, R40 ;  /* 0x000000300c287237 */ /* 0x004fe20000445c28 */
[----:B------:R-:W1:Y:S07]  /*0bf0*/  LDSM.16.M88.2 R48, [R59+0x3200] ;  /* 0x003200003b30783b */ /* 0x000e6e0000000100 */
[-C--:B-1----:R-:W-:Y:S08]  /*0c00*/  IMMA.16832.S8.S8.SAT R36, R16.ROW, R48.reuse.COL, R36 ;  /* 0x0000003010247237 */ /* 0x082ff00000445c24 */
[----:B------:R-:W-:Y:S01]  /*0c10*/  IMMA.16832.S8.S8.SAT R32, R12.ROW, R48.COL, R32 ;  /* 0x000000300c207237 */ /* 0x000fe20000445c20 */
[----:B------:R-:W1:Y:S07]  /*0c20*/  LDSM.16.M88.2 R48, [R59+0x3400] ;  /* 0x003400003b30783b */ /* 0x000e6e0000000100 */
[-C--:B-1----:R-:W-:Y:S08]  /*0c30*/  IMMA.16832.S8.S8.SAT R28, R16.ROW, R48.reuse.COL, R28 ;  /* 0x00000030101c7237 */ /* 0x082ff00000445c1c */
[----:B------:R-:W-:Y:S01]  /*0c40*/  IMMA.16832.S8.S8.SAT R24, R12.ROW, R48.COL, R24 ;  /* 0x000000300c187237 */ /* 0x000fe20000445c18 */
[----:B------:R-:W1:Y:S07]  /*0c50*/  LDSM.16.M88.2 R48, [R59+0x3600] ;  /* 0x003600003b30783b */ /* 0x000e6e0000000100 */
[-C--:B-1----:R-:W-:Y:S01]  /*0c60*/  IMMA.16832.S8.S8.SAT R20, R16.ROW, R48.reuse.COL, R20 ;  /* 0x0000003010147237 */ /* 0x082fe20000445c14 */
[----:B------:R-:W-:Y:S06]  /*0c70*/  BAR.SYNC.DEFER_BLOCKING 0x0 ;  /* 0x0000000000007b1d */ /* 0x000fec0000010000 */
[----:B------:R-:W-:Y:S01]  /*0c80*/  IADD3 R16, P1, R44, 0x1, RZ ;  /* 0x000000012c107810 */ /* 0x000fe20007f3e0ff */
[----:B------:R-:W-:Y:S03]  /*0c90*/  IMMA.16832.S8.S8.SAT R4, R12.ROW, R48.COL, R4 ;  /* 0x000000300c047237 */ /* 0x000fe60000445c04 */
[----:B------:R-:W-:Y:S01]  /*0ca0*/  ISETP.GE.U32.AND P0, PT, R16, 0x5d, PT ;  /* 0x0000005d1000780c */ /* 0x000fe20003f06070 */
[----:B------:R-:W-:Y:S01]  /*0cb0*/  IMAD.X R16, RZ, RZ, R3, P1 ;  /* 0x000000ffff107224 */ /* 0x000fe200008e0603 */
[----:B------:R-:W-:-:S04]  /*0cc0*/  ISETP.GE.AND P1, PT, R52, 0x3, PT ;  /* 0x000000033400780c */ /* 0x000fc80003f26270 */
[----:B------:R-:W-:Y:S02]  /*0cd0*/  ISETP.GE.U32.AND.EX P0, PT, R16, RZ, PT, P0 ;  /* 0x000000ff1000720c */ /* 0x000fe40003f06100 */
[----:B------:R-:W-:Y:S02]  /*0ce0*/  SEL R53, R52, RZ, !P1 ;  /* 0x000000ff34357207 */ /* 0x000fe40004800000 */
[----:B------:R-:W-:-:S03]  /*0cf0*/  IADD3 R52, R58, 0x1, RZ ;  /* 0x000000013a347810 */ /* 0x000fc60007ffe0ff */
[C---:B------:R-:W-:Y:S02]  /*0d00*/  IMAD R17, R53.reuse, 0x1000, R51 ;  /* 0x0000100035117824 */ /* 0x040fe400078e0233 */
[C---:B------:R-:W-:Y:S01]  /*0d10*/  IMAD R19, R53.reuse, 0x800, R50 ;  /* 0x0000080035137824 */ /* 0x040fe200078e0232 */
[----:B------:R-:W-:-:S03]  /*0d20*/  IADD3 R53, R53, 0x1, RZ ;  /* 0x0000000135357810 */ /* 0x000fc60007ffe0ff */
[----:B------:R-:W-:Y:S01]  /*0d30*/  @!PT LDS RZ, [RZ] ;  /* 0x00000000fffff984 */ /* 0x000fe20000000800 */
[----:B------:R-:W-:Y:S01]  /*0d40*/  @!PT LDS RZ, [RZ] ;  /* 0x00000000fffff984 */ /* 0x000fe20000000800 */
[----:B------:R-:W-:Y:S01]  /*0d50*/  @!PT LDS RZ, [RZ] ;  /* 0x00000000fffff984 */ /* 0x000fe20000000800 */
[----:B------:R1:W-:Y:S04]  /*0d60*/  LDGSTS.E.BYPASS.128 [R17], [R54.64+0x20], !P0 ;  /* 0x0000002036117fae */ /* 0x0003e8000c101c44 */
[----:B------:R-:W0:Y:S04]  /*0d70*/  LDGDEPBAR ;  /* 0x00000000000079af */ /* 0x000e280000000000 */
[----:B------:R1:W-:Y:S01]  /*0d80*/  LDGSTS.E.64 [R19+0x3000], [R56.64+0x20], !P0 ;  /* 0x0300002038137fae */ /* 0x0003e2000c121a44 */
[----:B------:R-:W-:-:S03]  /*0d90*/  ISETP.GE.AND P0, PT, R52, 0x3, PT ;  /* 0x000000033400780c */ /* 0x000fc60003f06270 */
[----:B------:R-:W0:Y:S01]  /*0da0*/  LDGDEPBAR ;  /* 0x00000000000079af */ /* 0x000e220000000000 */
[----:B------:R-:W-:-:S05]  /*0db0*/  SEL R52, R52, RZ, !P0 ;  /* 0x000000ff34347207 */ /* 0x000fca0004000000 */
[C---:B------:R-:W-:Y:S02]  /*0dc0*/  IMAD R59, R52.reuse, 0x1000, R47 ;  /* 0x00001000343b7824 */ /* 0x040fe400078e022f */
[C---:B------:R-:W-:Y:S01]  /*0dd0*/  IMAD R58, R52.reuse, 0x800, R46 ;  /* 0x00000800343a7824 */ /* 0x040fe200078e022e */
[----:B------:R-:W-:Y:S01]  /*0de0*/  IADD3 R52, R52, 0x1, RZ ;  /* 0x0000000134347810 */ /* 0x000fe20007ffe0ff */
[----:B------:R-:W-:-:S04]  /*0df0*/  DEPBAR.LE SB0, 0x4 ;  /* 0x000081000000791a */ /* 0x000fc80000000000 */
[----:B------:R-:W-:Y:S06]  /*0e00*/  BAR.SYNC.DEFER_BLOCKING 0x0 ;  /* 0x0000000000007b1d */ /* 0x000fec0000010000 */
[----:B------:R-:W-:Y:S04]  /*0e10*/  LDSM.16.M88.2 R48, [R58+0x3000] ;  /* 0x003000003a30783b */ /* 0x000fe80000000100 */
[----:B-1----:R-:W1:Y:S04]  /*0e20*/  LDSM.16.M88.4 R16, [R59] ;  /* 0x000000003b10783b */ /* 0x002e680000000200 */
        /* <DEDUP_REMOVED lines=18> */
[----:B------:R-:W-:-:S05]  /*0f50*/  SEL R53, R53, RZ, !P1 ;  /* 0x000000ff35357207 */ /* 0x000fca0004800000 */
        /* <DEDUP_REMOVED lines=13> */
[----:B------:R-:W-:Y:S01]  /*1030*/  IMAD R58, R52, 0x800, R46 ;  /* 0x00000800343a7824 */ /* 0x000fe200078e022e */
        /* <DEDUP_REMOVED lines=23> */
[----:B------:R-:W-:-:S03]  /*11b0*/  IADD3 R59, P1, R56, 0x80, RZ ;  /* 0x00000080383b7810 */ /* 0x000fc60007f3e0ff */
[C---:B------:R-:W-:Y:S02]  /*11c0*/  IMAD R17, R53.reuse, 0x1000, R51 ;  /* 0x0000100035117824 */ /* 0x040fe400078e0233 */
[----:B------:R-:W-:Y:S02]  /*11d0*/  IMAD R13, R53, 0x800, R50 ;  /* 0x00000800350d7824 */ /* 0x000fe400078e0232 */
[----:B------:R-:W-:Y:S02]  /*11e0*/  IMAD.X R61, RZ, RZ, R57, P1 ;  /* 0x000000ffff3d7224 */ /* 0x000fe400008e0639 */
[----:B------:R-:W-:Y:S01]  /*11f0*/  @!PT LDS RZ, [RZ] ;  /* 0x00000000fffff984 */ /* 0x000fe20000000800 */
[----:B------:R-:W-:Y:S01]  /*1200*/  @!PT LDS RZ, [RZ] ;  /* 0x00000000fffff984 */ /* 0x000fe20000000800 */
[----:B------:R-:W-:Y:S01]  /*1210*/  @!PT LDS RZ, [RZ] ;  /* 0x00000000fffff984 */ /* 0x000fe20000000800 */
[----:B------:R1:W-:Y:S04]  /*1220*/  LDGSTS.E.BYPASS.128 [R17], [R54.64+0x60], !P0 ;  /* 0x0000006036117fae */ /* 0x0003e8000c101c44 */
[----:B------:R-:W0:Y:S04]  /*1230*/  LDGDEPBAR ;  /* 0x00000000000079af */ /* 0x000e280000000000 */
[----:B------:R2:W-:Y:S01]  /*1240*/  LDGSTS.E.64 [R13+0x3000], [R56.64+0x60], !P0 ;  /* 0x03000060380d7fae */ /* 0x0005e2000c121a44 */
[----:B------:R-:W-:-:S03]  /*1250*/  IADD3 R44, P0, R44, 0x4, RZ ;  /* 0x000000042c2c7810 */ /* 0x000fc60007f1e0ff */
[----:B------:R-:W0:Y:S01]  /*1260*/  LDGDEPBAR ;  /* 0x00000000000079af */ /* 0x000e220000000000 */
[----:B-1----:R-:W-:Y:S02]  /*1270*/  IMAD.X R55, RZ, RZ, R55, P2 ;  /* 0x000000ffff377224 */ /* 0x002fe400010e0637 */
[----:B------:R-:W-:Y:S01]  /*1280*/  IMAD.X R3, RZ, RZ, R3, P0 ;  /* 0x000000ffff037224 */ /* 0x000fe200000e0603 */
[----:B------:R-:W-:-:S04]  /*1290*/  ISETP.NE.U32.AND P0, PT, R44, 0x60, PT ;  /* 0x000000602c00780c */ /* 0x000fc80003f05070 */
[----:B------:R-:W-:-:S13]  /*12a0*/  ISETP.NE.AND.EX P0, PT, R3, RZ, PT, P0 ;  /* 0x000000ff0300720c */ /* 0x000fda0003f05300 */
[----:B--2---:R-:W-:Y:S05]  /*12b0*/  @P0 BRA `(.L_x_0) ;  /* 0xfffff5e000000947 */ /* 0x004fea000383ffff */
[C---:B------:R-:W-:Y:S01]  /*12c0*/  IMAD.SHL.U32 R3, R45.reuse, 0x10, RZ ;  /* 0x000000102d037824 */ /* 0x040fe200078e00ff */
[C---:B------:R-:W-:Y:S01]  /*12d0*/  LOP3.LUT R13, R45.reuse, 0x80, RZ, 0xc0, !PT ;  /* 0x000000802d0d7812 */ /* 0x040fe200078ec0ff */
[----:B------:R-:W-:Y:S01]  /*12e0*/  IMAD.SHL.U32 R12, R45, 0x2, RZ ;  /* 0x000000022d0c7824 */ /* 0x000fe200078e00ff */
[----:B------:R-:W-:-:S04]  /*12f0*/  DEPBAR.LE SB0, 0x0 ;  /* 0x000080000000791a */ /* 0x000fc80000000000 */
[----:B------:R-:W-:Y:S01]  /*1300*/  LOP3.LUT R3, R3, 0x5c0, RZ, 0xc0, !PT ;  /* 0x000005c003037812 */ /* 0x000fe200078ec0ff */
[----:B------:R-:W-:Y:S01]  /*1310*/  IMAD.SHL.U32 R15, R45, 0x4, RZ ;  /* 0x000000042d0f7824 */ /* 0x000fe200078e00ff */
[----:B------:R-:W-:Y:S02]  /*1320*/  SHF.R.U32.HI R19, RZ, 0x2, R45 ;  /* 0x00000002ff137819 */ /* 0x000fe4000001162d */
[----:B------:R-:W-:Y:S02]  /*1330*/  LOP3.LUT R12, R3, 0x6, R12, 0xf8, !PT ;  /* 0x00000006030c7812 */ /* 0x000fe400078ef80c */
[----:B------:R-:W-:Y:S02]  /*1340*/  LOP3.LUT R3, R0, 0x3c, R15, 0xf8, !PT ;  /* 0x0000003c00037812 */ /* 0x000fe400078ef80f */
[----:B------:R-:W-:Y:S01]  /*1350*/  LOP3.LUT R0, R15, 0x3fc, RZ, 0xc0, !PT ;  /* 0x000003fc0f007812 */ /* 0x000fe200078ec0ff */
[----:B------:R-:W-:Y:S01]  /*1360*/  IMAD R12, R13, 0x10, R12 ;  /* 0x000000100d0c7824 */ /* 0x000fe200078e020c */
[----:B------:R-:W-:-:S02]  /*1370*/  LOP3.LUT R13, R45, 0xf0, RZ, 0xc0, !PT ;  /* 0x000000f02d0d7812 */ /* 0x000fc400078ec0ff */
[C---:B------:R-:W-:Y:S02]  /*1380*/  LOP3.LUT R14, R0.reuse, 0x400, RZ, 0xfc, !PT ;  /* 0x00000400000e7812 */ /* 0x040fe400078efcff */
[C---:B------:R-:W-:Y:S01]  /*1390*/  LOP3.LUT R16, R0.reuse, 0x800, RZ, 0xfc, !PT ;  /* 0x0000080000107812 */ /* 0x040fe200078efcff */
[----:B------:R-:W-:Y:S01]  /*13a0*/  IMAD R18, R0, 0x4, R13 ;  /* 0x0000000400127824 */ /* 0x000fe200078e020d */
[----:B------:R-:W-:Y:S02]  /*13b0*/  SHF.R.U32.HI R15, RZ, 0x2, R14 ;  /* 0x00000002ff0f7819 */ /* 0x000fe4000001160e */
[C---:B------:R-:W-:Y:S02]  /*13c0*/  LOP3.LUT R13, R12.reuse, 0x8, R19, 0xf8, !PT ;  /* 0x000000080c0d7812 */ /* 0x040fe400078ef813 */
[----:B------:R-:W-:Y:S02]  /*13d0*/  SHF.R.U32.HI R14, RZ, 0x2, R12 ;  /* 0x00000002ff0e7819 */ /* 0x000fe4000001160c */
[----:B------:R-:W-:-:S02]  /*13e0*/  IADD3 R12, R12, 0x200, RZ ;  /* 0x000002000c0c7810 */ /* 0x000fc40007ffe0ff */
[----:B------:R-:W-:Y:S02]  /*13f0*/  SHF.R.U32.HI R16, RZ, 0x2, R16 ;  /* 0x00000002ff107819 */ /* 0x000fe40000011610 */
[----:B------:R-:W-:Y:S02]  /*1400*/  SHF.R.U32.HI R12, RZ, 0x2, R12 ;  /* 0x00000002ff0c7819 */ /* 0x000fe4000001160c */
[----:B------:R-:W-:Y:S02]  /*1410*/  LOP3.LUT R19, R16, 0x2f0, RZ, 0xc0, !PT ;  /* 0x000002f010137812 */ /* 0x000fe400078ec0ff */
[----:B------:R-:W-:Y:S02]  /*1420*/  LOP3.LUT R14, R14, 0x3fc, RZ, 0xc0, !PT ;  /* 0x000003fc0e0e7812 */ /* 0x000fe400078ec0ff */
[----:B------:R-:W-:Y:S01]  /*1430*/  LOP3.LUT R52, R12, 0x3fc, RZ, 0xc0, !PT ;  /* 0x000003fc0c347812 */ /* 0x000fe200078ec0ff */
[----:B------:R-:W-:Y:S01]  /*1440*/  IMAD R16, R0, 0x4, R19 ;  /* 0x0000000400107824 */ /* 0x000fe200078e0213 */
[----:B------:R-:W-:Y:S01]  /*1450*/  BAR.SYNC.DEFER_BLOCKING 0x0 ;  /* 0x0000000000007b1d */ /* 0x000fe20000010000 */
[----:B------:R-:W-:Y:S01]  /*1460*/  LOP3.LUT R12, R12, 0x3f0, RZ, 0xc0, !PT ;  /* 0x000003f00c0c7812 */ /* 0x000fe200078ec0ff */
[C---:B------:R-:W-:Y:S01]  /*1470*/  IMAD R19, R13.reuse, 0x4, R14 ;  /* 0x000000040d137824 */ /* 0x040fe200078e020e */
[----:B------:R-:W-:Y:S01]  /*1480*/  LOP3.LUT R17, R0, 0xc00, RZ, 0xfc, !PT ;  /* 0x00000c0000117812 */ /* 0x000fe200078efcff */
[----:B------:R-:W-:Y:S01]  /*1490*/  IMAD R52, R13, 0x4, R52 ;  /* 0x000000040d347824 */ /* 0x000fe200078e0234 */
[----:B------:R-:W-:Y:S01]  /*14a0*/  LOP3.LUT R15, R15, 0x1f0, RZ, 0xc0, !PT ;  /* 0x000001f00f0f7812 */ /* 0x000fe200078ec0ff */
[----:B------:R-:W-:Y:S01]  /*14b0*/  IMAD R53, R13, 0x4, R12 ;  /* 0x000000040d357824 */ /* 0x000fe200078e020c */
[----:B------:R-:W-:-:S02]  /*14c0*/  SHF.R.U32.HI R17, RZ, 0x2, R17 ;  /* 0x00000002ff117819 */ /* 0x000fc40000011611 */
[----:B------:R-:W-:Y:S02]  /*14d0*/  SHF.R.U32.HI R45, RZ, 0x4, R45 ;  /* 0x00000004ff2d7819 */ /* 0x000fe4000001162d */
[----:B------:R-:W-:Y:S01]  /*14e0*/  LOP3.LUT R47, R17, 0x3f0, RZ, 0xc0, !PT ;  /* 0x000003f0112f7812 */ /* 0x000fe200078ec0ff */
[C---:B------:R-:W-:Y:S01]  /*14f0*/  IMAD R17, R0.reuse, 0x4, R15 ;  /* 0x0000000400117824 */ /* 0x040fe200078e020f */
[----:B------:R-:W-:Y:S02]  /*1500*/  SGXT.U32 R45, R45, 0x4 ;  /* 0x000000042d2d781a */ /* 0x000fe40000000000 */
[----:B------:R-:W-:Y:S01]  /*1510*/  ISETP.GE.AND P0, PT, R3, 0xc00, PT ;  /* 0x00000c000300780c */ /* 0x000fe20003f06270 */
[----:B------:R-:W-:Y:S01]  /*1520*/  IMAD R0, R0, 0x4, R47 ;  /* 0x0000000400007824 */ /* 0x000fe200078e022f */
[----:B------:R-:W-:-:S04]  /*1530*/  LOP3.LUT R2, R45, R2, RZ, 0xfc, !PT ;  /* 0x000000022d027212 */ /* 0x000fc800078efcff */
[C---:B------:R-:W-:Y:S01]  /*1540*/  ISETP.LT.AND P1, PT, R2.reuse, 0x200, !P0 ;  /* 0x000002000200780c */ /* 0x040fe20004721270 */
[C---:B------:R-:W-:Y:S01]  /*1550*/  IMAD R3, R2.reuse, 0xc00, R3 ;  /* 0x00000c0002037824 */ /* 0x040fe200078e0203 */
[----:B------:R-:W-:Y:S04]  /*1560*/  STS.64 [R19], R8 ;  /* 0x0000000813007388 */ /* 0x000fe80000000a00 */
[----:B------:R-:W-:Y:S04]  /*1570*/  STS.64 [R52+0x800], R10 ;  /* 0x0008000a34007388 */ /* 0x000fe80000000a00 */
[----:B------:R-:W-:Y:S04]  /*1580*/  STS.64 [R19+0x40], R36 ;  /* 0x0000402413007388 */ /* 0x000fe80000000a00 */
[----:B------:R-:W-:Y:S04]  /*1590*/  STS.64 [R53+0x840], R38 ;  /* 0x0008402635007388 */ /* 0x000fe80000000a00 */
[----:B------:R-:W-:Y:S04]  /*15a0*/  STS.64 [R19+0x80], R28 ;  /* 0x0000801c13007388 */ /* 0x000fe80000000a00 */
[----:B------:R-:W-:Y:S04]  /*15b0*/  STS.64 [R53+0x880], R30 ;  /* 0x0008801e35007388 */ /* 0x000fe80000000a00 */
[----:B------:R-:W-:Y:S04]  /*15c0*/  STS.64 [R19+0xc0], R20 ;  /* 0x0000c01413007388 */ /* 0x000fe80000000a00 */
[----:B------:R-:W-:Y:S04]  /*15d0*/  STS.64 [R53+0x8c0], R22 ;  /* 0x0008c01635007388 */ /* 0x000fe80000000a00 */
[----:B------:R-:W-:Y:S06]  /*15e0*/  BAR.SYNC.DEFER_BLOCKING 0x0 ;  /* 0x0000000000007b1d */ /* 0x000fec0000010000 */
[----:B------:R-:W1:Y:S04]  /*15f0*/  LDS.128 R12, [R18] ;  /* 0x00000000120c7984 */ /* 0x000e680000000c00 */
[----:B------:R-:W2:Y:S04]  /*1600*/  LDS.128 R44, [R17+0x1000] ;  /* 0x00100000112c7984 */ /* 0x000ea80000000c00 */
[----:B------:R-:W3:Y:S04]  /*1610*/  LDS.128 R8, [R16+0x2000] ;  /* 0x0020000010087984 */ /* 0x000ee80000000c00 */
[----:B------:R-:W4:Y:S04]  /*1620*/  LDS.128 R36, [R0+0x3000] ;  /* 0x0030000000247984 */ /* 0x000f280000000c00 */
[----:B------:R-:W-:Y:S06]  /*1630*/  BAR.SYNC.DEFER_BLOCKING 0x0 ;  /* 0x0000000000007b1d */ /* 0x000fec0000010000 */
[----:B------:R1:W-:Y:S04]  /*1640*/  STS.64 [R19], R40 ;  /* 0x0000002813007388 */ /* 0x0003e80000000a00 */
[----:B------:R-:W-:Y:S04]  /*1650*/  STS.64 [R52+0x800], R42 ;  /* 0x0008002a34007388 */ /* 0x000fe80000000a00 */
[----:B------:R2:W-:Y:S04]  /*1660*/  STS.64 [R19+0x40], R32 ;  /* 0x0000402013007388 */ /* 0x0005e80000000a00 */
[----:B------:R-:W-:Y:S01]  /*1670*/  STS.64 [R53+0x840], R34 ;  /* 0x0008402235007388 */ /* 0x000fe20000000a00 */
[----:B-1----:R-:W-:-:S03]  /*1680*/  LOP3.LUT R40, R2, 0x10, RZ, 0xfc, !PT ;  /* 0x0000001002287812 */ /* 0x002fc600078efcff */
[----:B------:R1:W-:Y:S01]  /*1690*/  STS.64 [R19+0x80], R24 ;  /* 0x0000801813007388 */ /* 0x0003e20000000a00 */
[----:B------:R-:W-:-:S03]  /*16a0*/  ISETP.LT.AND P6, PT, R40, 0x200, !P0 ;  /* 0x000002002800780c */ /* 0x000fc600047c1270 */
[----:B------:R3:W-:Y:S01]  /*16b0*/  STS.64 [R53+0x880], R26 ;  /* 0x0008801a35007388 */ /* 0x0007e20000000a00 */
[----:B--2---:R-:W-:-:S03]  /*16c0*/  IADD3 R33, R3, 0x48000, RZ ;  /* 0x0004800003217810 */ /* 0x004fc60007ffe0ff */
[----:B------:R2:W-:Y:S04]  /*16d0*/  STS.64 [R19+0xc0], R4 ;  /* 0x0000c00413007388 */ /* 0x0005e80000000a00 */
[----:B------:R4:W-:Y:S01]  /*16e0*/  STS.64 [R53+0x8c0], R6 ;  /* 0x0008c00635007388 */ /* 0x0009e20000000a00 */
[----:B-1----:R-:W-:Y:S02]  /*16f0*/  LOP3.LUT R24, R2, 0x20, RZ, 0xfc, !PT ;  /* 0x0000002002187812 */ /* 0x002fe400078efcff */
[C---:B------:R-:W-:Y:S01]  /*1700*/  IADD3 R25, R3.reuse, 0x24000, RZ ;  /* 0x0002400003197810 */ /* 0x040fe20007ffe0ff */
[----:B------:R-:W-:Y:S01]  /*1710*/  BAR.SYNC.DEFER_BLOCKING 0x0 ;  /* 0x0000000000007b1d */ /* 0x000fe20000010000 */
[----:B------:R-:W-:Y:S02]  /*1720*/  ISETP.LT.AND P5, PT, R24, 0x200, !P0 ;  /* 0x000002001800780c */ /* 0x000fe400047a1270 */
[----:B---3--:R-:W-:Y:S01]  /*1730*/  IADD3 R27, R3, 0x3c000, RZ ;  /* 0x0003c000031b7810 */ /* 0x008fe20007ffe0ff */
[----:B--2---:R-:W-:Y:S01]  /*1740*/  IMAD.MOV.U32 R4, RZ, RZ, 0x4 ;  /* 0x00000004ff047424 */ /* 0x004fe200078e00ff */
[----:B------:R-:W-:-:S02]  /*1750*/  LOP3.LUT R5, R2, 0x40, RZ, 0xfc, !PT ;  /* 0x0000004002057812 */ /* 0x000fc400078efcff */
[C---:B------:R-:W-:Y:S01]  /*1760*/  LOP3.LUT R19, R2.reuse, 0x30, RZ, 0xfc, !PT ;  /* 0x0000003002137812 */ /* 0x040fe200078efcff */
[-C--:B----4-:R-:W-:Y:S01]  /*1770*/  IMAD.WIDE R6, R3, R4.reuse, c[0x0][0x170] ;  /* 0x00005c0003067625 */ /* 0x090fe200078e0204 */
[----:B------:R-:W-:Y:S02]  /*1780*/  ISETP.LT.AND P3, PT, R5, 0x200, !P0 ;  /* 0x000002000500780c */ /* 0x000fe40004761270 */
[C---:B------:R-:W-:Y:S01]  /*1790*/  LOP3.LUT R5, R2.reuse, 0x60, RZ, 0xfc, !PT ;  /* 0x0000006002057812 */ /* 0x040fe200078efcff */
[----:B------:R-:W-:Y:S01]  /*17a0*/  IMAD.WIDE R24, R25, R4, c[0x0][0x170] ;  /* 0x00005c0019187625 */ /* 0x000fe200078e0204 */
[----:B------:R-:W-:Y:S02]  /*17b0*/  ISETP.LT.AND P4, PT, R19, 0x200, !P0 ;  /* 0x000002001300780c */ /* 0x000fe40004781270 */
[----:B------:R-:W-:Y:S01]  /*17c0*/  IADD3 R19, R3, 0x18000, RZ ;  /* 0x0001800003137810 */ /* 0x000fe20007ffe0ff */
[----:B------:R1:W2:Y:S04]  /*17d0*/  LDS.128 R20, [R18] ;  /* 0x0000000012147984 */ /* 0x0002a80000000c00 */
[----:B------:R3:W4:Y:S04]  /*17e0*/  LDS.128 R28, [R17+0x1000] ;  /* 0x00100000111c7984 */ /* 0x0007280000000c00 */
[----:B------:R3:W4:Y:S01]  /*17f0*/  LDS.128 R48, [R16+0x2000] ;  /* 0x0020000010307984 */ /* 0x0007220000000c00 */
[----:B-1----:R-:W-:-:S02]  /*1800*/  LOP3.LUT R18, R2, 0x50, RZ, 0xfc, !PT ;  /* 0x0000005002127812 */ /* 0x002fc400078efcff */
[----:B------:R-:W-:Y:S01]  /*1810*/  LOP3.LUT R2, R2, 0x70, RZ, 0xfc, !PT ;  /* 0x0000007002027812 */ /* 0x000fe200078efcff */
[----:B------:R1:W-:Y:S01]  /*1820*/  @P1 STG.E.128 [R6.64], R12 ;  /* 0x0000000c06001986 */ /* 0x0003e2000c101d04 */
[----:B---3--:R-:W-:Y:S02]  /*1830*/  IADD3 R17, R3, 0xc000, RZ ;  /* 0x0000c00003117810 */ /* 0x008fe40007ffe0ff */
[----:B------:R-:W-:Y:S01]  /*1840*/  ISETP.LT.AND P2, PT, R18, 0x200, !P0 ;  /* 0x000002001200780c */ /* 0x000fe20004741270 */
[-C--:B------:R-:W-:Y:S01]  /*1850*/  IMAD.WIDE R18, R19, R4.reuse, c[0x0][0x170] ;  /* 0x00005c0013127625 */ /* 0x080fe200078e0204 */
[----:B------:R-:W-:Y:S02]  /*1860*/  ISETP.LT.AND P1, PT, R5, 0x200, !P0 ;  /* 0x000002000500780c */ /* 0x000fe40004721270 */
[----:B------:R-:W-:Y:S01]  /*1870*/  ISETP.LT.AND P0, PT, R2, 0x200, !P0 ;  /* 0x000002000200780c */ /* 0x000fe20004701270 */
[----:B------:R-:W-:Y:S01]  /*1880*/  IMAD.WIDE R16, R17, R4, c[0x0][0x170] ;  /* 0x00005c0011107625 */ /* 0x000fe200078e0204 */
[----:B------:R-:W-:-:S04]  /*1890*/  IADD3 R5, R3, 0x30000, RZ ;  /* 0x0003000003057810 */ /* 0x000fc80007ffe0ff */
[----:B------:R3:W-:Y:S04]  /*18a0*/  @P6 STG.E.128 [R16.64], R44 ;  /* 0x0000002c10006986 */ /* 0x0007e8000c101d04 */
[----:B------:R3:W-:Y:S01]  /*18b0*/  @P5 STG.E.128 [R18.64], R8 ;  /* 0x0000000812005986 */ /* 0x0007e2000c101d04 */
[----:B-1----:R-:W-:-:S03]  /*18c0*/  IMAD.WIDE R6, R5, R4, c[0x0][0x170] ;  /* 0x00005c0005067625 */ /* 0x002fc600078e0204 */
[----:B------:R3:W-:Y:S01]  /*18d0*/  @P4 STG.E.128 [R24.64], R36 ;  /* 0x0000002418004986 */ /* 0x0007e2000c101d04 */
[----:B------:R-:W-:-:S04]  /*18e0*/  IMAD.WIDE R12, R27, R4, c[0x0][0x170] ;  /* 0x00005c001b0c7625 */ /* 0x000fc800078e0204 */
[----:B------:R-:W-:Y:S01]  /*18f0*/  IMAD.WIDE R14, R33, R4, c[0x0][0x170] ;  /* 0x00005c00210e7625 */ /* 0x000fe200078e0204 */
[----:B--2---:R3:W-:Y:S04]  /*1900*/  @P3 STG.E.128 [R6.64], R20 ;  /* 0x0000001406003986 */ /* 0x0047e8000c101d04 */
[----:B----4-:R3:W-:Y:S04]  /*1910*/  @P2 STG.E.128 [R12.64], R28 ;  /* 0x0000001c0c002986 */ /* 0x0107e8000c101d04 */
[----:B------:R3:W-:Y:S01]  /*1920*/  @P1 STG.E.128 [R14.64], R48 ;  /* 0x000000300e001986 */ /* 0x0007e2000c101d04 */
[----:B------:R-:W-:Y:S05]  /*1930*/  @!P0 EXIT ;  /* 0x000000000000894d */ /* 0x000fea0003800000 */
[----:B---3--:R-:W1:Y:S01]  /*1940*/  LDS.128 R8, [R0+0x3000] ;  /* 0x0030000000087984 */ /* 0x008e620000000c00 */
[----:B------:R-:W-:-:S05]  /*1950*/  IADD3 R5, R3, 0x54000, RZ ;  /* 0x0005400003057810 */ /* 0x000fca0007ffe0ff */
[----:B------:R-:W-:-:S05]  /*1960*/  IMAD.WIDE R4, R5, R4, c[0x0][0x170] ;  /* 0x00005c0005047625 */ /* 0x000fca00078e0204 */
[----:B-1----:R-:W-:Y:S01]  /*1970*/  STG.E.128 [R4.64], R8 ;  /* 0x0000000804007986 */ /* 0x002fe2000c101d04 */
[----:B------:R-:W-:Y:S05]  /*1980*/  EXIT ;  /* 0x000000000000794d */ /* 0x000fea0003800000 */
.L_x_1:
[----:B------:R-:W-:-:S00]  /*1990*/  BRA `(.L_x_1) ;  /* 0xfffffff000007947 */ /* 0x000fc0000383ffff */
[----:B------:R-:W-:-:S00]  /*19a0*/  NOP ;  /* 0x0000000000007918 */ /* 0x000fc00000000000 */
        /* <DEDUP_REMOVED lines=13> */
.L_x_2:


//--------------------- .nv.shared.triton_mm      --------------------------
	.section	.nv.shared.triton_mm,"aw",@nobits
	.sectionflags	@""
	.align	16
